	.headerflags	@"EF_CUDA_TEXMODE_UNIFIED EF_CUDA_64BIT_ADDRESS EF_CUDA_ACCELERATORS EF_CUDA_SM90 EF_CUDA_VIRTUAL_SM(EF_CUDA_SM90)"
	.elftype	@"ET_EXEC"


//--------------------- .nv.info                  --------------------------
	.section	.nv.info,"",@"SHT_CUDA_INFO"
	.align	4


	//----- nvinfo : EIATTR_REGCOUNT
	.align		4
        /*0000*/ 	.byte	0x04, 0x2f
        /*0002*/ 	.short	(.L_1 - .L_0)
	.align		4
.L_0:
        /*0004*/ 	.word	index@(triton_poi_fused__to_copy_11)
        /*0008*/ 	.word	0x00000009


	//----- nvinfo : EIATTR_MIN_STACK_SIZE
	.align		4
.L_1:
        /*000c*/ 	.byte	0x04, 0x12
        /*000e*/ 	.short	(.L_3 - .L_2)
	.align		4
.L_2:
        /*0010*/ 	.word	index@(triton_poi_fused__to_copy_11)
        /*0014*/ 	.word	0x00000000


	//----- nvinfo : EIATTR_FRAME_SIZE
	.align		4
.L_3:
        /*0018*/ 	.byte	0x04, 0x11
        /*001a*/ 	.short	(.L_5 - .L_4)
	.align		4
.L_4:
        /*001c*/ 	.word	index@(triton_poi_fused__to_copy_11)
        /*0020*/ 	.word	0x00000000


	//----- nvinfo : EIATTR_MIN_STACK_SIZE
	.align		4
.L_5:
        /*0024*/ 	.byte	0x04, 0x12
        /*0026*/ 	.short	(.L_7 - .L_6)
	.align		4
.L_6:
        /*0028*/ 	.word	index@(triton_poi_fused__to_copy_11)
        /*002c*/ 	.word	0x00000000
.L_7:


//--------------------- .nv.info.triton_poi_fused__to_copy_11 --------------------------
	.section	.nv.info.triton_poi_fused__to_copy_11,"",@"SHT_CUDA_INFO"
	.sectionflags	@""
	.align	4


	//----- nvinfo : EIATTR_CUDA_API_VERSION
	.align		4
        /*0000*/ 	.byte	0x04, 0x37
        /*0002*/ 	.short	(.L_9 - .L_8)
.L_8:
        /*0004*/ 	.word	0x0000007c


	//----- nvinfo : EIATTR_KPARAM_INFO
	.align		4
.L_9:
        /*0008*/ 	.byte	0x04, 0x17
        /*000a*/ 	.short	(.L_11 - .L_10)
.L_10:
        /*000c*/ 	.word	0x00000000
        /*0010*/ 	.short	0x0001
        /*0012*/ 	.short	0x0008
        /*0014*/ 	.byte	0x00, 0xf0, 0x11, 0x00


	//----- nvinfo : EIATTR_KPARAM_INFO
	.align		4
.L_11:
        /*0018*/ 	.byte	0x04, 0x17
        /*001a*/ 	.short	(.L_13 - .L_12)
.L_12:
        /*001c*/ 	.word	0x00000000
        /*0020*/ 	.short	0x0000
        /*0022*/ 	.short	0x0000
        /*0024*/ 	.byte	0x00, 0xf4, 0x21, 0x00


	//----- nvinfo : EIATTR_SPARSE_MMA_MASK
	.align		4
.L_13:
        /*0028*/ 	.byte	0x03, 0x50
        /*002a*/ 	.short	0x0000


	//----- nvinfo : EIATTR_MAXREG_COUNT
	.align		4
        /*002c*/ 	.byte	0x03, 0x1b
        /*002e*/ 	.short	0x00ff


	//----- nvinfo : EIATTR_EXIT_INSTR_OFFSETS
	.align		4
        /*0030*/ 	.byte	0x04, 0x1c
        /*0032*/ 	.short	(.L_15 - .L_14)


	//   ....[0]....
.L_14:
        /*0034*/ 	.word	0x000000e0


	//   ....[1]....
        /*0038*/ 	.word	0x00000110


	//----- nvinfo : EIATTR_REQNTID
	.align		4
.L_15:
        /*003c*/ 	.byte	0x04, 0x10
        /*003e*/ 	.short	(.L_17 - .L_16)
.L_16:
        /*0040*/ 	.word	0x00000020
        /*0044*/ 	.word	0x00000001
        /*0048*/ 	.word	0x00000001


	//----- nvinfo : EIATTR_CBANK_PARAM_SIZE
	.align		4
.L_17:
        /*004c*/ 	.byte	0x03, 0x19
        /*004e*/ 	.short	0x000c


	//----- nvinfo : EIATTR_PARAM_CBANK
	.align		4
        /*0050*/ 	.byte	0x04, 0x0a
        /*0052*/ 	.short	(.L_19 - .L_18)
	.align		4
.L_18:
        /*0054*/ 	.word	index@(.nv.constant0.triton_poi_fused__to_copy_11)
        /*0058*/ 	.short	0x0210
        /*005a*/ 	.short	0x000c


	//----- nvinfo : EIATTR_SW_WAR
	.align		4
.L_19:
        /*005c*/ 	.byte	0x04, 0x36
        /*005e*/ 	.short	(.L_21 - .L_20)
.L_20:
        /*0060*/ 	.word	0x00000008
.L_21:


//--------------------- .nv.callgraph             --------------------------
	.section	.nv.callgraph,"",@"SHT_CUDA_CALLGRAPH"
	.align	4
	.sectionentsize	8
	.align		4
        /*0000*/ 	.word	0x00000000
	.align		4
        /*0004*/ 	.word	0xffffffff
	.align		4
        /*0008*/ 	.word	0x00000000
	.align		4
        /*000c*/ 	.word	0xfffffffe
	.align		4
        /*0010*/ 	.word	0x00000000
	.align		4
        /*0014*/ 	.word	0xfffffffd
	.align		4
        /*0018*/ 	.word	0x00000000
	.align		4
        /*001c*/ 	.word	0xfffffffc


//--------------------- .text.triton_poi_fused__to_copy_11 --------------------------
	.section	.text.triton_poi_fused__to_copy_11,"ax",@progbits
	.align	128
        .global         triton_poi_fused__to_copy_11
        .type           triton_poi_fused__to_copy_11,@function
        .size           triton_poi_fused__to_copy_11,(.L_x_1 - triton_poi_fused__to_copy_11)
        .other          triton_poi_fused__to_copy_11,@"STO_CUDA_ENTRY STV_DEFAULT"
triton_poi_fused__to_copy_11:
.text.triton_poi_fused__to_copy_11:
[----:B------:R-:W0:Y:S02]  /*0000*/  LDC R1, c[0x0][0x28] ;  /* 0x00000a00ff017b82 */ /* 0x000e240000000800 */
[----:B------:R-:W1:Y:S01]  /*0010*/  S2R R6, SR_TID.X ;  /* 0x0000000000067919 */ /* 0x000e620000002100 */
[----:B------:R-:W2:Y:S01]  /*0020*/  LDC.64 R2, c[0x0][0x210] ;  /* 0x00008400ff027b82 */ /* 0x000ea20000000a00 */
[----:B------:R-:W3:Y:S01]  /*0030*/  S2R R5, SR_CTAID.X ;  /* 0x0000000000057919 */ /* 0x000ee20000002500 */
[C---:B-1----:R-:W-:Y:S02]  /*0040*/  LOP3.LUT R0, R6.reuse, 0x3, RZ, 0xc0, !PT ;  /* 0x0000000306007812 */ /* 0x042fe400078ec0ff */
[----:B------:R-:W-:-:S03]  /*0050*/  LOP3.LUT P0, RZ, R6, 0x1c, RZ, 0xc0, !PT ;  /* 0x0000001c06ff7812 */ /* 0x000fc6000780c0ff */
[----:B---3--:R-:W-:-:S04]  /*0060*/  IMAD R5, R5, 0x4, R0 ;  /* 0x0000000405057824 */ /* 0x008fc800078e0200 */
[C---:B--2---:R-:W-:Y:S01]  /*0070*/  IMAD.WIDE R2, R5.reuse, 0x8, R2 ;  /* 0x0000000805027825 */ /* 0x044fe200078e0202 */
[----:B------:R-:W-:Y:S02]  /*0080*/  I2FP.F32.S32 R0, R5 ;  /* 0x0000000500007245 */ /* 0x000fe40000201400 */
[----:B------:R-:W-:-:S03]  /*0090*/  ISETP.LT.AND P0, PT, R5, 0x4, !P0 ;  /* 0x000000040500780c */ /* 0x000fc60004701270 */
[----:B------:R-:W-:-:S05]  /*00a0*/  FMUL R0, R0, 1.3333333730697631836 ;  /* 0x3faaaaab00007820 */ /* 0x000fca0000400000 */
[----:B------:R-:W-:-:S04]  /*00b0*/  FMNMX R0, RZ, R0, !PT ;  /* 0x00000000ff007209 */ /* 0x000fc80007800000 */
[----:B------:R-:W1:Y:S02]  /*00c0*/  F2I.TRUNC.NTZ R4, R0 ;  /* 0x0000000000047305 */ /* 0x000e64000020f100 */
[----:B-1----:R-:W-:Y:S01]  /*00d0*/  SHF.R.S32.HI R5, RZ, 0x1f, R4 ;  /* 0x0000001fff057819 */ /* 0x002fe20000011404 */
[----:B------:R-:W-:Y:S06]  /*00e0*/  @!P0 EXIT ;  /* 0x000000000000894d */ /* 0x000fec0003800000 */
[----:B------:R-:W-:Y:S02]  /*00f0*/  ULDC.64 UR4, c[0x0][0x208] ;  /* 0x0000820000047ab9 */ /* 0x000fe40000000a00 */
[----:B------:R-:W-:Y:S01]  /*0100*/  STG.E.64 desc[UR4][R2.64], R4 ;  /* 0x0000000402007986 */ /* 0x000fe2000c101b04 */
[----:B------:R-:W-:Y:S05]  /*0110*/  EXIT ;  /* 0x000000000000794d */ /* 0x000fea0003800000 */
.L_x_0:
[----:B------:R-:W-:-:S00]  /*0120*/  BRA `(.L_x_0) ;  /* 0xfffffffc00fc7947 */ /* 0x000fc0000383ffff */
[----:B------:R-:W-:-:S00]  /*0130*/  NOP ;  /* 0x0000000000007918 */ /* 0x000fc00000000000 */
        /* <DEDUP_REMOVED lines=12> */
.L_x_1:


//--------------------- .nv.constant0.triton_poi_fused__to_copy_11 --------------------------
	.section	.nv.constant0.triton_poi_fused__to_copy_11,"a",@progbits
	.sectionflags	@""
	.align	4
.nv.constant0.triton_poi_fused__to_copy_11:
	.zero		540
